//
// Generated by NVIDIA NVVM Compiler
//
// Compiler Build ID: CL-36424714
// Cuda compilation tools, release 13.0, V13.0.88
// Based on NVVM 20.0.0
//

.version 9.0
.target sm_100
.address_size 64

	// .globl	_Z5splitPjS_S_S_ii

.visible .entry _Z5splitPjS_S_S_ii(
	.param .u64 .ptr .align 1 _Z5splitPjS_S_S_ii_param_0,
	.param .u64 .ptr .align 1 _Z5splitPjS_S_S_ii_param_1,
	.param .u64 .ptr .align 1 _Z5splitPjS_S_S_ii_param_2,
	.param .u64 .ptr .align 1 _Z5splitPjS_S_S_ii_param_3,
	.param .u32 _Z5splitPjS_S_S_ii_param_4,
	.param .u32 _Z5splitPjS_S_S_ii_param_5
)
{
	.reg .pred 	%p<2>;
	.reg .b32 	%r<12>;
	.reg .b64 	%rd<15>;

	ld.param.u64 	%rd1, [_Z5splitPjS_S_S_ii_param_0];
	ld.param.u64 	%rd2, [_Z5splitPjS_S_S_ii_param_1];
	ld.param.u64 	%rd3, [_Z5splitPjS_S_S_ii_param_2];
	ld.param.u64 	%rd4, [_Z5splitPjS_S_S_ii_param_3];
	ld.param.u32 	%r2, [_Z5splitPjS_S_S_ii_param_4];
	ld.param.u32 	%r3, [_Z5splitPjS_S_S_ii_param_5];
	mov.u32 	%r4, %ctaid.x;
	mov.u32 	%r5, %ntid.x;
	mov.u32 	%r6, %tid.x;
	mad.lo.s32 	%r1, %r4, %r5, %r6;
	mul.lo.s32 	%r7, %r3, %r2;
	setp.ge.s32 	%p1, %r1, %r7;
	@%p1 bra 	$L__BB0_2;
	cvta.to.global.u64 	%rd5, %rd1;
	cvta.to.global.u64 	%rd6, %rd2;
	cvta.to.global.u64 	%rd7, %rd3;
	cvta.to.global.u64 	%rd8, %rd4;
	mul.lo.s32 	%r8, %r1, 3;
	mul.wide.s32 	%rd9, %r8, 4;
	add.s64 	%rd10, %rd5, %rd9;
	ld.global.u32 	%r9, [%rd10+8];
	mul.wide.s32 	%rd11, %r1, 4;
	add.s64 	%rd12, %rd6, %rd11;
	st.global.u32 	[%rd12], %r9;
	ld.global.u32 	%r10, [%rd10+4];
	add.s64 	%rd13, %rd7, %rd11;
	st.global.u32 	[%rd13], %r10;
	ld.global.u32 	%r11, [%rd10];
	add.s64 	%rd14, %rd8, %rd11;
	st.global.u32 	[%rd14], %r11;
$L__BB0_2:
	ret;

}


// ===== COMPILED SASS (sm_100) =====

	.target	sm_100

	.elftype	@"ET_EXEC"


//--------------------- .note.nv.tkinfo           --------------------------
	.section	.note.nv.tkinfo,"",@"SHT_NOTE"
	.sectionflags	@"SHF_NOTE_NV_TKINFO"
	.tkinfo
        /*0018*/ 	.word	0x00000002
        /*0030*/ 	.string	""
        /*0030*/ 	.string	"ptxas"
        /*0030*/ 	.string	"Cuda compilation tools, release 13.0, V13.0.88"
        /*0030*/ 	.string	"Build cuda_13.0.r13.0/compiler.36424714_0"
        /*0030*/ 	.string	"-arch sm_100 -m 64 "



//--------------------- .note.nv.cuinfo           --------------------------
	.section	.note.nv.cuinfo,"",@"SHT_NOTE"
	.sectionflags	@"SHF_NOTE_NV_CUINFO"
        /*0018*/ 	.short	0x0002
        /*001a*/ 	.short	0x0064
        /*001c*/ 	.short	0x0082
	.zero		2


//--------------------- .nv.info                  --------------------------
	.section	.nv.info,"",@"SHT_CUDA_INFO"
	.align	4


	//----- nvinfo : EIATTR_REGCOUNT
	.align		4
        /*0000*/ 	.byte	0x04, 0x2f
        /*0002*/ 	.short	(.L_1 - .L_0)
	.align		4
.L_0:
        /*0004*/ 	.word	index@(_Z5splitPjS_S_S_ii)
        /*0008*/ 	.word	0x00000014


	//----- nvinfo : EIATTR_FRAME_SIZE
	.align		4
.L_1:
        /*000c*/ 	.byte	0x04, 0x11
        /*000e*/ 	.short	(.L_3 - .L_2)
	.align		4
.L_2:
        /*0010*/ 	.word	index@(_Z5splitPjS_S_S_ii)
        /*0014*/ 	.word	0x00000000


	//----- nvinfo : EIATTR_MIN_STACK_SIZE
	.align		4
.L_3:
        /*0018*/ 	.byte	0x04, 0x12
        /*001a*/ 	.short	(.L_5 - .L_4)
	.align		4
.L_4:
        /*001c*/ 	.word	index@(_Z5splitPjS_S_S_ii)
        /*0020*/ 	.word	0x00000000
.L_5:


//--------------------- .nv.compat                --------------------------
	.section	.nv.compat,"",@"SHT_CUDA_COMPAT_INFO"
	.align	4
        /*0000*/ 	.byte	0x02, 0x09, 0x00, 0x00, 0x02, 0x02, 0x01, 0x00, 0x02, 0x05, 0x05, 0x00, 0x03, 0x07, 0x01, 0x01
        /*0010*/ 	.byte	0x02, 0x03, 0x00, 0x00, 0x02, 0x06, 0x01, 0x00, 0x04, 0x0b, 0x08, 0x00, 0x09, 0x00, 0x00, 0x00
        /*0020*/ 	.byte	0x00, 0x00, 0x00, 0x00


//--------------------- .nv.info._Z5splitPjS_S_S_ii --------------------------
	.section	.nv.info._Z5splitPjS_S_S_ii,"",@"SHT_CUDA_INFO"
	.sectionflags	@""
	.align	4


	//----- nvinfo : EIATTR_CUDA_API_VERSION
	.align		4
        /*0000*/ 	.byte	0x04, 0x37
        /*0002*/ 	.short	(.L_7 - .L_6)
.L_6:
        /*0004*/ 	.word	0x00000082


	//----- nvinfo : EIATTR_KPARAM_INFO
	.align		4
.L_7:
        /*0008*/ 	.byte	0x04, 0x17
        /*000a*/ 	.short	(.L_9 - .L_8)
.L_8:
        /*000c*/ 	.word	0x00000000
        /*0010*/ 	.short	0x0005
        /*0012*/ 	.short	0x0024
        /*0014*/ 	.byte	0x00, 0xf0, 0x11, 0x00


	//----- nvinfo : EIATTR_KPARAM_INFO
	.align		4
.L_9:
        /*0018*/ 	.byte	0x04, 0x17
        /*001a*/ 	.short	(.L_11 - .L_10)
.L_10:
        /*001c*/ 	.word	0x00000000
        /*0020*/ 	.short	0x0004
        /*0022*/ 	.short	0x0020
        /*0024*/ 	.byte	0x00, 0xf0, 0x11, 0x00


	//----- nvinfo : EIATTR_KPARAM_INFO
	.align		4
.L_11:
        /*0028*/ 	.byte	0x04, 0x17
        /*002a*/ 	.short	(.L_13 - .L_12)
.L_12:
        /*002c*/ 	.word	0x00000000
        /*0030*/ 	.short	0x0003
        /*0032*/ 	.short	0x0018
        /*0034*/ 	.byte	0x00, 0xf5, 0x21, 0x00


	//----- nvinfo : EIATTR_KPARAM_INFO
	.align		4
.L_13:
        /*0038*/ 	.byte	0x04, 0x17
        /*003a*/ 	.short	(.L_15 - .L_14)
.L_14:
        /*003c*/ 	.word	0x00000000
        /*0040*/ 	.short	0x0002
        /*0042*/ 	.short	0x0010
        /*0044*/ 	.byte	0x00, 0xf5, 0x21, 0x00


	//----- nvinfo : EIATTR_KPARAM_INFO
	.align		4
.L_15:
        /*0048*/ 	.byte	0x04, 0x17
        /*004a*/ 	.short	(.L_17 - .L_16)
.L_16:
        /*004c*/ 	.word	0x00000000
        /*0050*/ 	.short	0x0001
        /*0052*/ 	.short	0x0008
        /*0054*/ 	.byte	0x00, 0xf5, 0x21, 0x00


	//----- nvinfo : EIATTR_KPARAM_INFO
	.align		4
.L_17:
        /*0058*/ 	.byte	0x04, 0x17
        /*005a*/ 	.short	(.L_19 - .L_18)
.L_18:
        /*005c*/ 	.word	0x00000000
        /*0060*/ 	.short	0x0000
        /*0062*/ 	.short	0x0000
        /*0064*/ 	.byte	0x00, 0xf5, 0x21, 0x00


	//----- nvinfo : EIATTR_SPARSE_MMA_MASK
	.align		4
.L_19:
        /*0068*/ 	.byte	0x03, 0x50
        /*006a*/ 	.short	0x0000


	//----- nvinfo : EIATTR_MAXREG_COUNT
	.align		4
        /*006c*/ 	.byte	0x03, 0x1b
        /*006e*/ 	.short	0x00ff


	//----- nvinfo : EIATTR_MERCURY_ISA_VERSION
	.align		4
        /*0070*/ 	.byte	0x03, 0x5f
        /*0072*/ 	.short	0x0101


	//----- nvinfo : EIATTR_VRC_CTA_INIT_COUNT
	.align		4
        /*0074*/ 	.byte	0x02, 0x4a
	.zero		1
	.zero		1


	//----- nvinfo : EIATTR_EXIT_INSTR_OFFSETS
	.align		4
        /*0078*/ 	.byte	0x04, 0x1c
        /*007a*/ 	.short	(.L_21 - .L_20)


	//   ....[0]....
.L_20:
        /*007c*/ 	.word	0x00000080


	//   ....[1]....
        /*0080*/ 	.word	0x00000190


	//----- nvinfo : EIATTR_CBANK_PARAM_SIZE
	.align		4
.L_21:
        /*0084*/ 	.byte	0x03, 0x19
        /*0086*/ 	.short	0x0028


	//----- nvinfo : EIATTR_PARAM_CBANK
	.align		4
        /*0088*/ 	.byte	0x04, 0x0a
        /*008a*/ 	.short	(.L_23 - .L_22)
	.align		4
.L_22:
        /*008c*/ 	.word	index@(.nv.constant0._Z5splitPjS_S_S_ii)
        /*0090*/ 	.short	0x0380
        /*0092*/ 	.short	0x0028


	//----- nvinfo : EIATTR_SW_WAR
	.align		4
.L_23:
        /*0094*/ 	.byte	0x04, 0x36
        /*0096*/ 	.short	(.L_25 - .L_24)
.L_24:
        /*0098*/ 	.word	0x00000008
.L_25:


//--------------------- .nv.callgraph             --------------------------
	.section	.nv.callgraph,"",@"SHT_CUDA_CALLGRAPH"
	.align	4
	.sectionentsize	8
	.align		4
        /*0000*/ 	.word	0x00000000
	.align		4
        /*0004*/ 	.word	0xffffffff
	.align		4
        /*0008*/ 	.word	0x00000000
	.align		4
        /*000c*/ 	.word	0xfffffffe
	.align		4
        /*0010*/ 	.word	0x00000000
	.align		4
        /*0014*/ 	.word	0xfffffffd
	.align		4
        /*0018*/ 	.word	0x00000000
	.align		4
        /*001c*/ 	.word	0xfffffffc


//--------------------- .text._Z5splitPjS_S_S_ii  --------------------------
	.section	.text._Z5splitPjS_S_S_ii,"ax",@progbits
	.align	128
        .global         _Z5splitPjS_S_S_ii
        .type           _Z5splitPjS_S_S_ii,@function
        .size           _Z5splitPjS_S_S_ii,(.L_x_1 - _Z5splitPjS_S_S_ii)
        .other          _Z5splitPjS_S_S_ii,@"STO_CUDA_ENTRY STV_DEFAULT"
_Z5splitPjS_S_S_ii:
.text._Z5splitPjS_S_S_ii:
[----:B------:R-:W-:Y:S01]  /*0000*/  LDC R1, c[0x0][0x37c] ;  /* 0x0000df00ff017b82 */ /* 0x000fe20000000800 */
[----:B------:R-:W0:Y:S07]  /*0010*/  S2R R0, SR_TID.X ;  /* 0x0000000000007919 */ /* 0x000e2e0000002100 */
[----:B------:R-:W0:Y:S01]  /*0020*/  S2UR UR6, SR_CTAID.X ;  /* 0x00000000000679c3 */ /* 0x000e220000002500 */
[----:B------:R-:W1:Y:S07]  /*0030*/  LDCU.64 UR4, c[0x0][0x3a0] ;  /* 0x00007400ff0477ac */ /* 0x000e6e0008000a00 */
[----:B------:R-:W0:Y:S01]  /*0040*/  LDC R11, c[0x0][0x360] ;  /* 0x0000d800ff0b7b82 */ /* 0x000e220000000800 */
[----:B-1----:R-:W-:Y:S01]  /*0050*/  UIMAD UR4, UR5, UR4, URZ ;  /* 0x00000004050472a4 */ /* 0x002fe2000f8e02ff */
[----:B0-----:R-:W-:-:S05]  /*0060*/  IMAD R11, R11, UR6, R0 ;  /* 0x000000060b0b7c24 */ /* 0x001fca000f8e0200 */
[----:B------:R-:W-:-:S13]  /*0070*/  ISETP.GE.AND P0, PT, R11, UR4, PT ;  /* 0x000000040b007c0c */ /* 0x000fda000bf06270 */
[----:B------:R-:W-:Y:S05]  /*0080*/  @P0 EXIT ;  /* 0x000000000000094d */ /* 0x000fea0003800000 */
[----:B------:R-:W0:Y:S01]  /*0090*/  LDC.64 R2, c[0x0][0x380] ;  /* 0x0000e000ff027b82 */ /* 0x000e220000000a00 */
[----:B------:R-:W1:Y:S01]  /*00a0*/  LDCU.64 UR4, c[0x0][0x358] ;  /* 0x00006b00ff0477ac */ /* 0x000e620008000a00 */
[----:B------:R-:W-:-:S06]  /*00b0*/  LEA R5, R11, R11, 0x1 ;  /* 0x0000000b0b057211 */ /* 0x000fcc00078e08ff */
[----:B------:R-:W2:Y:S08]  /*00c0*/  LDC.64 R6, c[0x0][0x390] ;  /* 0x0000e400ff067b82 */ /* 0x000eb00000000a00 */
[----:B------:R-:W3:Y:S01]  /*00d0*/  LDC.64 R8, c[0x0][0x398] ;  /* 0x0000e600ff087b82 */ /* 0x000ee20000000a00 */
[----:B0-----:R-:W-:-:S07]  /*00e0*/  IMAD.WIDE R2, R5, 0x4, R2 ;  /* 0x0000000405027825 */ /* 0x001fce00078e0202 */
[----:B------:R-:W0:Y:S01]  /*00f0*/  LDC.64 R4, c[0x0][0x388] ;  /* 0x0000e200ff047b82 */ /* 0x000e220000000a00 */
[----:B-1----:R-:W4:Y:S01]  /*0100*/  LDG.E R13, desc[UR4][R2.64+0x8] ;  /* 0x00000804020d7981 */ /* 0x002f22000c1e1900 */
[----:B0-----:R-:W-:-:S05]  /*0110*/  IMAD.WIDE R4, R11, 0x4, R4 ;  /* 0x000000040b047825 */ /* 0x001fca00078e0204 */
[----:B----4-:R-:W-:Y:S04]  /*0120*/  STG.E desc[UR4][R4.64], R13 ;  /* 0x0000000d04007986 */ /* 0x010fe8000c101904 */
[----:B------:R-:W4:Y:S01]  /*0130*/  LDG.E R15, desc[UR4][R2.64+0x4] ;  /* 0x00000404020f7981 */ /* 0x000f22000c1e1900 */
[----:B--2---:R-:W-:-:S05]  /*0140*/  IMAD.WIDE R6, R11, 0x4, R6 ;  /* 0x000000040b067825 */ /* 0x004fca00078e0206 */
[----:B----4-:R-:W-:Y:S04]  /*0150*/  STG.E desc[UR4][R6.64], R15 ;  /* 0x0000000f06007986 */ /* 0x010fe8000c101904 */
[----:B------:R-:W2:Y:S01]  /*0160*/  LDG.E R17, desc[UR4][R2.64] ;  /* 0x0000000402117981 */ /* 0x000ea2000c1e1900 */
[----:B---3--:R-:W-:-:S05]  /*0170*/  IMAD.WIDE R8, R11, 0x4, R8 ;  /* 0x000000040b087825 */ /* 0x008fca00078e0208 */
[----:B--2---:R-:W-:Y:S01]  /*0180*/  STG.E desc[UR4][R8.64], R17 ;  /* 0x0000001108007986 */ /* 0x004fe2000c101904 */
[----:B------:R-:W-:Y:S05]  /*0190*/  EXIT ;  /* 0x000000000000794d */ /* 0x000fea0003800000 */
.L_x_0:
[----:B------:R-:W-:-:S00]  /*01a0*/  BRA `(.L_x_0) ;  /* 0xfffffffc00fc7947 */ /* 0x000fc0000383ffff */
[----:B------:R-:W-:-:S00]  /*01b0*/  NOP ;  /* 0x0000000000007918 */ /* 0x000fc00000000000 */
        /* <DEDUP_REMOVED lines=12> */
.L_x_1:


//--------------------- .nv.shared.reserved.0     --------------------------
	.section	.nv.shared.reserved.0,"aw",@nobits
	.weak		__nv_reservedSMEM_offset_0_alias
	.size		__nv_reservedSMEM_offset_0_alias, 0, 64
	.other		__nv_reservedSMEM_offset_0_alias,@"STO_CUDA_RESERVED_SHARED STV_DEFAULT"
__nv_reservedSMEM_offset_0_alias:
	.zero		0
	.zero		64


//--------------------- .nv.constant0._Z5splitPjS_S_S_ii --------------------------
	.section	.nv.constant0._Z5splitPjS_S_S_ii,"a",@progbits
	.sectionflags	@""
	.align	4
.nv.constant0._Z5splitPjS_S_S_ii:
	.zero		936


//--------------------- SYMBOLS --------------------------

	.type		.nv.reservedSmem.offset0,@object
	.size		.nv.reservedSmem.offset0,0x4
